//
// Generated by NVIDIA NVVM Compiler
//
// Compiler Build ID: CL-36424714
// Cuda compilation tools, release 13.0, V13.0.88
// Based on NVVM 20.0.0
//

.version 9.0
.target sm_100
.address_size 64

	// .globl	_Z20gpu_matrix_transposePfS_jj

.visible .entry _Z20gpu_matrix_transposePfS_jj(
	.param .u64 .ptr .align 1 _Z20gpu_matrix_transposePfS_jj_param_0,
	.param .u64 .ptr .align 1 _Z20gpu_matrix_transposePfS_jj_param_1,
	.param .u32 _Z20gpu_matrix_transposePfS_jj_param_2,
	.param .u32 _Z20gpu_matrix_transposePfS_jj_param_3
)
{
	.reg .pred 	%p<4>;
	.reg .b32 	%r<15>;
	.reg .b32 	%f<2>;
	.reg .b64 	%rd<9>;

	ld.param.u64 	%rd1, [_Z20gpu_matrix_transposePfS_jj_param_0];
	ld.param.u64 	%rd2, [_Z20gpu_matrix_transposePfS_jj_param_1];
	ld.param.u32 	%r5, [_Z20gpu_matrix_transposePfS_jj_param_2];
	ld.param.u32 	%r4, [_Z20gpu_matrix_transposePfS_jj_param_3];
	mov.u32 	%r6, %ctaid.x;
	mov.u32 	%r7, %ntid.x;
	mov.u32 	%r8, %tid.x;
	mad.lo.s32 	%r1, %r6, %r7, %r8;
	mov.u32 	%r9, %ctaid.y;
	mov.u32 	%r10, %ntid.y;
	mov.u32 	%r11, %tid.y;
	mad.lo.s32 	%r12, %r9, %r10, %r11;
	setp.ge.u32 	%p1, %r1, %r4;
	setp.ge.u32 	%p2, %r12, %r5;
	or.pred  	%p3, %p1, %p2;
	@%p3 bra 	$L__BB0_2;
	cvta.to.global.u64 	%rd3, %rd1;
	cvta.to.global.u64 	%rd4, %rd2;
	mad.lo.s32 	%r13, %r4, %r12, %r1;
	mad.lo.s32 	%r14, %r5, %r1, %r12;
	mul.wide.u32 	%rd5, %r13, 4;
	add.s64 	%rd6, %rd3, %rd5;
	ld.global.f32 	%f1, [%rd6];
	mul.wide.u32 	%rd7, %r14, 4;
	add.s64 	%rd8, %rd4, %rd7;
	st.global.f32 	[%rd8], %f1;
$L__BB0_2:
	ret;

}


// ===== COMPILED SASS (sm_100) =====

	.target	sm_100

	.elftype	@"ET_EXEC"


//--------------------- .note.nv.tkinfo           --------------------------
	.section	.note.nv.tkinfo,"",@"SHT_NOTE"
	.sectionflags	@"SHF_NOTE_NV_TKINFO"
	.tkinfo
        /*0018*/ 	.word	0x00000002
        /*0030*/ 	.string	""
        /*0030*/ 	.string	"ptxas"
        /*0030*/ 	.string	"Cuda compilation tools, release 13.0, V13.0.88"
        /*0030*/ 	.string	"Build cuda_13.0.r13.0/compiler.36424714_0"
        /*0030*/ 	.string	"-arch sm_100 -m 64 "



//--------------------- .note.nv.cuinfo           --------------------------
	.section	.note.nv.cuinfo,"",@"SHT_NOTE"
	.sectionflags	@"SHF_NOTE_NV_CUINFO"
        /*0018*/ 	.short	0x0002
        /*001a*/ 	.short	0x0064
        /*001c*/ 	.short	0x0082
	.zero		2


//--------------------- .nv.info                  --------------------------
	.section	.nv.info,"",@"SHT_CUDA_INFO"
	.align	4


	//----- nvinfo : EIATTR_REGCOUNT
	.align		4
        /*0000*/ 	.byte	0x04, 0x2f
        /*0002*/ 	.short	(.L_1 - .L_0)
	.align		4
.L_0:
        /*0004*/ 	.word	index@(_Z20gpu_matrix_transposePfS_jj)
        /*0008*/ 	.word	0x0000000a


	//----- nvinfo : EIATTR_FRAME_SIZE
	.align		4
.L_1:
        /*000c*/ 	.byte	0x04, 0x11
        /*000e*/ 	.short	(.L_3 - .L_2)
	.align		4
.L_2:
        /*0010*/ 	.word	index@(_Z20gpu_matrix_transposePfS_jj)
        /*0014*/ 	.word	0x00000000


	//----- nvinfo : EIATTR_MIN_STACK_SIZE
	.align		4
.L_3:
        /*0018*/ 	.byte	0x04, 0x12
        /*001a*/ 	.short	(.L_5 - .L_4)
	.align		4
.L_4:
        /*001c*/ 	.word	index@(_Z20gpu_matrix_transposePfS_jj)
        /*0020*/ 	.word	0x00000000
.L_5:


//--------------------- .nv.compat                --------------------------
	.section	.nv.compat,"",@"SHT_CUDA_COMPAT_INFO"
	.align	4
        /*0000*/ 	.byte	0x02, 0x09, 0x00, 0x00, 0x02, 0x02, 0x01, 0x00, 0x02, 0x05, 0x05, 0x00, 0x03, 0x07, 0x01, 0x01
        /*0010*/ 	.byte	0x02, 0x03, 0x00, 0x00, 0x02, 0x06, 0x01, 0x00, 0x04, 0x0b, 0x08, 0x00, 0x09, 0x00, 0x00, 0x00
        /*0020*/ 	.byte	0x00, 0x00, 0x00, 0x00


//--------------------- .nv.info._Z20gpu_matrix_transposePfS_jj --------------------------
	.section	.nv.info._Z20gpu_matrix_transposePfS_jj,"",@"SHT_CUDA_INFO"
	.sectionflags	@""
	.align	4


	//----- nvinfo : EIATTR_CUDA_API_VERSION
	.align		4
        /*0000*/ 	.byte	0x04, 0x37
        /*0002*/ 	.short	(.L_7 - .L_6)
.L_6:
        /*0004*/ 	.word	0x00000082


	//----- nvinfo : EIATTR_KPARAM_INFO
	.align		4
.L_7:
        /*0008*/ 	.byte	0x04, 0x17
        /*000a*/ 	.short	(.L_9 - .L_8)
.L_8:
        /*000c*/ 	.word	0x00000000
        /*0010*/ 	.short	0x0003
        /*0012*/ 	.short	0x0014
        /*0014*/ 	.byte	0x00, 0xf0, 0x11, 0x00


	//----- nvinfo : EIATTR_KPARAM_INFO
	.align		4
.L_9:
        /*0018*/ 	.byte	0x04, 0x17
        /*001a*/ 	.short	(.L_11 - .L_10)
.L_10:
        /*001c*/ 	.word	0x00000000
        /*0020*/ 	.short	0x0002
        /*0022*/ 	.short	0x0010
        /*0024*/ 	.byte	0x00, 0xf0, 0x11, 0x00


	//----- nvinfo : EIATTR_KPARAM_INFO
	.align		4
.L_11:
        /*0028*/ 	.byte	0x04, 0x17
        /*002a*/ 	.short	(.L_13 - .L_12)
.L_12:
        /*002c*/ 	.word	0x00000000
        /*0030*/ 	.short	0x0001
        /*0032*/ 	.short	0x0008
        /*0034*/ 	.byte	0x00, 0xf5, 0x21, 0x00


	//----- nvinfo : EIATTR_KPARAM_INFO
	.align		4
.L_13:
        /*0038*/ 	.byte	0x04, 0x17
        /*003a*/ 	.short	(.L_15 - .L_14)
.L_14:
        /*003c*/ 	.word	0x00000000
        /*0040*/ 	.short	0x0000
        /*0042*/ 	.short	0x0000
        /*0044*/ 	.byte	0x00, 0xf5, 0x21, 0x00


	//----- nvinfo : EIATTR_SPARSE_MMA_MASK
	.align		4
.L_15:
        /*0048*/ 	.byte	0x03, 0x50
        /*004a*/ 	.short	0x0000


	//----- nvinfo : EIATTR_MAXREG_COUNT
	.align		4
        /*004c*/ 	.byte	0x03, 0x1b
        /*004e*/ 	.short	0x00ff


	//----- nvinfo : EIATTR_MERCURY_ISA_VERSION
	.align		4
        /*0050*/ 	.byte	0x03, 0x5f
        /*0052*/ 	.short	0x0101


	//----- nvinfo : EIATTR_VRC_CTA_INIT_COUNT
	.align		4
        /*0054*/ 	.byte	0x02, 0x4a
	.zero		1
	.zero		1


	//----- nvinfo : EIATTR_EXIT_INSTR_OFFSETS
	.align		4
        /*0058*/ 	.byte	0x04, 0x1c
        /*005a*/ 	.short	(.L_17 - .L_16)


	//   ....[0]....
.L_16:
        /*005c*/ 	.word	0x000000c0


	//   ....[1]....
        /*0060*/ 	.word	0x00000160


	//----- nvinfo : EIATTR_CBANK_PARAM_SIZE
	.align		4
.L_17:
        /*0064*/ 	.byte	0x03, 0x19
        /*0066*/ 	.short	0x0018


	//----- nvinfo : EIATTR_PARAM_CBANK
	.align		4
        /*0068*/ 	.byte	0x04, 0x0a
        /*006a*/ 	.short	(.L_19 - .L_18)
	.align		4
.L_18:
        /*006c*/ 	.word	index@(.nv.constant0._Z20gpu_matrix_transposePfS_jj)
        /*0070*/ 	.short	0x0380
        /*0072*/ 	.short	0x0018


	//----- nvinfo : EIATTR_SW_WAR
	.align		4
.L_19:
        /*0074*/ 	.byte	0x04, 0x36
        /*0076*/ 	.short	(.L_21 - .L_20)
.L_20:
        /*0078*/ 	.word	0x00000008
.L_21:


//--------------------- .nv.callgraph             --------------------------
	.section	.nv.callgraph,"",@"SHT_CUDA_CALLGRAPH"
	.align	4
	.sectionentsize	8
	.align		4
        /*0000*/ 	.word	0x00000000
	.align		4
        /*0004*/ 	.word	0xffffffff
	.align		4
        /*0008*/ 	.word	0x00000000
	.align		4
        /*000c*/ 	.word	0xfffffffe
	.align		4
        /*0010*/ 	.word	0x00000000
	.align		4
        /*0014*/ 	.word	0xfffffffd
	.align		4
        /*0018*/ 	.word	0x00000000
	.align		4
        /*001c*/ 	.word	0xfffffffc


//--------------------- .text._Z20gpu_matrix_transposePfS_jj --------------------------
	.section	.text._Z20gpu_matrix_transposePfS_jj,"ax",@progbits
	.align	128
        .global         _Z20gpu_matrix_transposePfS_jj
        .type           _Z20gpu_matrix_transposePfS_jj,@function
        .size           _Z20gpu_matrix_transposePfS_jj,(.L_x_1 - _Z20gpu_matrix_transposePfS_jj)
        .other          _Z20gpu_matrix_transposePfS_jj,@"STO_CUDA_ENTRY STV_DEFAULT"
_Z20gpu_matrix_transposePfS_jj:
.text._Z20gpu_matrix_transposePfS_jj:
[----:B------:R-:W-:Y:S01]  /*0000*/  LDC R1, c[0x0][0x37c] ;  /* 0x0000df00ff017b82 */ /* 0x000fe20000000800 */
[----:B------:R-:W0:Y:S07]  /*0010*/  S2R R2, SR_TID.Y ;  /* 0x0000000000027919 */ /* 0x000e2e0000002200 */
[----:B------:R-:W1:Y:S01]  /*0020*/  LDC R0, c[0x0][0x360] ;  /* 0x0000d800ff007b82 */ /* 0x000e620000000800 */
[----:B------:R-:W2:Y:S01]  /*0030*/  LDCU.64 UR6, c[0x0][0x390] ;  /* 0x00007200ff0677ac */ /* 0x000ea20008000a00 */
[----:B------:R-:W1:Y:S06]  /*0040*/  S2R R3, SR_TID.X ;  /* 0x0000000000037919 */ /* 0x000e6c0000002100 */
[----:B------:R-:W0:Y:S08]  /*0050*/  S2UR UR5, SR_CTAID.Y ;  /* 0x00000000000579c3 */ /* 0x000e300000002600 */
[----:B------:R-:W0:Y:S08]  /*0060*/  LDC R7, c[0x0][0x364] ;  /* 0x0000d900ff077b82 */ /* 0x000e300000000800 */
[----:B------:R-:W1:Y:S01]  /*0070*/  S2UR UR4, SR_CTAID.X ;  /* 0x00000000000479c3 */ /* 0x000e620000002500 */
[----:B0-----:R-:W-:-:S05]  /*0080*/  IMAD R7, R7, UR5, R2 ;  /* 0x0000000507077c24 */ /* 0x001fca000f8e0202 */
[----:B--2---:R-:W-:Y:S01]  /*0090*/  ISETP.GE.U32.AND P0, PT, R7, UR6, PT ;  /* 0x0000000607007c0c */ /* 0x004fe2000bf06070 */
[----:B-1----:R-:W-:-:S05]  /*00a0*/  IMAD R0, R0, UR4, R3 ;  /* 0x0000000400007c24 */ /* 0x002fca000f8e0203 */
[----:B------:R-:W-:-:S13]  /*00b0*/  ISETP.GE.U32.OR P0, PT, R0, UR7, P0 ;  /* 0x0000000700007c0c */ /* 0x000fda0008706470 */
[----:B------:R-:W-:Y:S05]  /*00c0*/  @P0 EXIT ;  /* 0x000000000000094d */ /* 0x000fea0003800000 */
[----:B------:R-:W0:Y:S01]  /*00d0*/  LDC.64 R2, c[0x0][0x380] ;  /* 0x0000e000ff027b82 */ /* 0x000e220000000a00 */
[----:B------:R-:W1:Y:S01]  /*00e0*/  LDCU.64 UR4, c[0x0][0x358] ;  /* 0x00006b00ff0477ac */ /* 0x000e620008000a00 */
[----:B------:R-:W-:-:S04]  /*00f0*/  IMAD R5, R7, UR7, R0 ;  /* 0x0000000707057c24 */ /* 0x000fc8000f8e0200 */
[----:B0-----:R-:W-:Y:S02]  /*0100*/  IMAD.WIDE.U32 R2, R5, 0x4, R2 ;  /* 0x0000000405027825 */ /* 0x001fe400078e0002 */
[----:B------:R-:W0:Y:S04]  /*0110*/  LDC.64 R4, c[0x0][0x388] ;  /* 0x0000e200ff047b82 */ /* 0x000e280000000a00 */
[----:B-1----:R-:W2:Y:S01]  /*0120*/  LDG.E R3, desc[UR4][R2.64] ;  /* 0x0000000402037981 */ /* 0x002ea2000c1e1900 */
[----:B------:R-:W-:-:S04]  /*0130*/  IMAD R7, R0, UR6, R7 ;  /* 0x0000000600077c24 */ /* 0x000fc8000f8e0207 */
[----:B0-----:R-:W-:-:S05]  /*0140*/  IMAD.WIDE.U32 R4, R7, 0x4, R4 ;  /* 0x0000000407047825 */ /* 0x001fca00078e0004 */
[----:B--2---:R-:W-:Y:S01]  /*0150*/  STG.E desc[UR4][R4.64], R3 ;  /* 0x0000000304007986 */ /* 0x004fe2000c101904 */
[----:B------:R-:W-:Y:S05]  /*0160*/  EXIT ;  /* 0x000000000000794d */ /* 0x000fea0003800000 */
.L_x_0:
[----:B------:R-:W-:-:S00]  /*0170*/  BRA `(.L_x_0) ;  /* 0xfffffffc00fc7947 */ /* 0x000fc0000383ffff */
[----:B------:R-:W-:-:S00]  /*0180*/  NOP ;  /* 0x0000000000007918 */ /* 0x000fc00000000000 */
[----:B------:R-:W-:-:S00]  /*0190*/  NOP ;  /* 0x0000000000007918 */ /* 0x000fc00000000000 */
[----:B------:R-:W-:-:S00]  /*01a0*/  NOP ;  /* 0x0000000000007918 */ /* 0x000fc00000000000 */
[----:B------:R-:W-:-:S00]  /*01b0*/  NOP ;  /* 0x0000000000007918 */ /* 0x000fc00000000000 */
[----:B------:R-:W-:-:S00]  /*01c0*/  NOP ;  /* 0x0000000000007918 */ /* 0x000fc00000000000 */
[----:B------:R-:W-:-:S00]  /*01d0*/  NOP ;  /* 0x0000000000007918 */ /* 0x000fc00000000000 */
[----:B------:R-:W-:-:S00]  /*01e0*/  NOP ;  /* 0x0000000000007918 */ /* 0x000fc00000000000 */
[----:B------:R-:W-:-:S00]  /*01f0*/  NOP ;  /* 0x0000000000007918 */ /* 0x000fc00000000000 */
.L_x_1:


//--------------------- .nv.shared.reserved.0     --------------------------
	.section	.nv.shared.reserved.0,"aw",@nobits
	.weak		__nv_reservedSMEM_offset_0_alias
	.size		__nv_reservedSMEM_offset_0_alias, 0, 64
	.other		__nv_reservedSMEM_offset_0_alias,@"STO_CUDA_RESERVED_SHARED STV_DEFAULT"
__nv_reservedSMEM_offset_0_alias:
	.zero		0
	.zero		64


//--------------------- .nv.constant0._Z20gpu_matrix_transposePfS_jj --------------------------
	.section	.nv.constant0._Z20gpu_matrix_transposePfS_jj,"a",@progbits
	.sectionflags	@""
	.align	4
.nv.constant0._Z20gpu_matrix_transposePfS_jj:
	.zero		920


//--------------------- SYMBOLS --------------------------

	.type		.nv.reservedSmem.offset0,@object
	.size		.nv.reservedSmem.offset0,0x4
